//
// Generated by NVIDIA NVVM Compiler
//
// Compiler Build ID: CL-36424714
// Cuda compilation tools, release 13.0, V13.0.88
// Based on NVVM 20.0.0
//

.version 9.0
.target sm_100
.address_size 64

	// .globl	bitonic_sort

.visible .entry bitonic_sort(
	.param .u64 .ptr .align 1 bitonic_sort_param_0,
	.param .u32 bitonic_sort_param_1,
	.param .u32 bitonic_sort_param_2
)
{
	.reg .pred 	%p<5>;
	.reg .b32 	%r<9>;
	.reg .b32 	%f<5>;
	.reg .b64 	%rd<11>;

	ld.param.u64 	%rd6, [bitonic_sort_param_0];
	ld.param.u32 	%r3, [bitonic_sort_param_1];
	ld.param.u32 	%r4, [bitonic_sort_param_2];
	cvta.to.global.u64 	%rd1, %rd6;
	mov.u32 	%r5, %tid.x;
	mov.u32 	%r6, %ntid.x;
	mov.u32 	%r7, %ctaid.x;
	mad.lo.s32 	%r1, %r6, %r7, %r5;
	xor.b32  	%r2, %r4, %r1;
	setp.le.u32 	%p1, %r2, %r1;
	@%p1 bra 	$L__BB0_6;
	and.b32  	%r8, %r3, %r1;
	setp.ne.s32 	%p2, %r8, 0;
	@%p2 bra 	$L__BB0_4;
	mul.wide.u32 	%rd9, %r1, 4;
	add.s64 	%rd2, %rd1, %rd9;
	ld.global.f32 	%f1, [%rd2];
	mul.wide.u32 	%rd10, %r2, 4;
	add.s64 	%rd3, %rd1, %rd10;
	ld.global.f32 	%f2, [%rd3];
	setp.leu.f32 	%p4, %f1, %f2;
	@%p4 bra 	$L__BB0_6;
	st.global.f32 	[%rd2], %f2;
	st.global.f32 	[%rd3], %f1;
	bra.uni 	$L__BB0_6;
$L__BB0_4:
	mul.wide.u32 	%rd7, %r1, 4;
	add.s64 	%rd4, %rd1, %rd7;
	ld.global.f32 	%f3, [%rd4];
	mul.wide.u32 	%rd8, %r2, 4;
	add.s64 	%rd5, %rd1, %rd8;
	ld.global.f32 	%f4, [%rd5];
	setp.geu.f32 	%p3, %f3, %f4;
	@%p3 bra 	$L__BB0_6;
	st.global.f32 	[%rd4], %f4;
	st.global.f32 	[%rd5], %f3;
$L__BB0_6:
	ret;

}


// ===== COMPILED SASS (sm_100) =====

	.target	sm_100

	.elftype	@"ET_EXEC"


//--------------------- .note.nv.tkinfo           --------------------------
	.section	.note.nv.tkinfo,"",@"SHT_NOTE"
	.sectionflags	@"SHF_NOTE_NV_TKINFO"
	.tkinfo
        /*0018*/ 	.word	0x00000002
        /*0030*/ 	.string	""
        /*0030*/ 	.string	"ptxas"
        /*0030*/ 	.string	"Cuda compilation tools, release 13.0, V13.0.88"
        /*0030*/ 	.string	"Build cuda_13.0.r13.0/compiler.36424714_0"
        /*0030*/ 	.string	"-arch sm_100 -m 64 "



//--------------------- .note.nv.cuinfo           --------------------------
	.section	.note.nv.cuinfo,"",@"SHT_NOTE"
	.sectionflags	@"SHF_NOTE_NV_CUINFO"
        /*0018*/ 	.short	0x0002
        /*001a*/ 	.short	0x0064
        /*001c*/ 	.short	0x0082
	.zero		2


//--------------------- .nv.info                  --------------------------
	.section	.nv.info,"",@"SHT_CUDA_INFO"
	.align	4


	//----- nvinfo : EIATTR_REGCOUNT
	.align		4
        /*0000*/ 	.byte	0x04, 0x2f
        /*0002*/ 	.short	(.L_1 - .L_0)
	.align		4
.L_0:
        /*0004*/ 	.word	index@(bitonic_sort)
        /*0008*/ 	.word	0x0000000c


	//----- nvinfo : EIATTR_FRAME_SIZE
	.align		4
.L_1:
        /*000c*/ 	.byte	0x04, 0x11
        /*000e*/ 	.short	(.L_3 - .L_2)
	.align		4
.L_2:
        /*0010*/ 	.word	index@(bitonic_sort)
        /*0014*/ 	.word	0x00000000


	//----- nvinfo : EIATTR_MIN_STACK_SIZE
	.align		4
.L_3:
        /*0018*/ 	.byte	0x04, 0x12
        /*001a*/ 	.short	(.L_5 - .L_4)
	.align		4
.L_4:
        /*001c*/ 	.word	index@(bitonic_sort)
        /*0020*/ 	.word	0x00000000
.L_5:


//--------------------- .nv.compat                --------------------------
	.section	.nv.compat,"",@"SHT_CUDA_COMPAT_INFO"
	.align	4
        /*0000*/ 	.byte	0x02, 0x09, 0x00, 0x00, 0x02, 0x02, 0x01, 0x00, 0x02, 0x05, 0x05, 0x00, 0x03, 0x07, 0x01, 0x01
        /*0010*/ 	.byte	0x02, 0x03, 0x00, 0x00, 0x02, 0x06, 0x01, 0x00, 0x04, 0x0b, 0x08, 0x00, 0x09, 0x00, 0x00, 0x00
        /*0020*/ 	.byte	0x00, 0x00, 0x00, 0x00


//--------------------- .nv.info.bitonic_sort     --------------------------
	.section	.nv.info.bitonic_sort,"",@"SHT_CUDA_INFO"
	.sectionflags	@""
	.align	4


	//----- nvinfo : EIATTR_CUDA_API_VERSION
	.align		4
        /*0000*/ 	.byte	0x04, 0x37
        /*0002*/ 	.short	(.L_7 - .L_6)
.L_6:
        /*0004*/ 	.word	0x00000082


	//----- nvinfo : EIATTR_KPARAM_INFO
	.align		4
.L_7:
        /*0008*/ 	.byte	0x04, 0x17
        /*000a*/ 	.short	(.L_9 - .L_8)
.L_8:
        /*000c*/ 	.word	0x00000000
        /*0010*/ 	.short	0x0002
        /*0012*/ 	.short	0x000c
        /*0014*/ 	.byte	0x00, 0xf0, 0x11, 0x00


	//----- nvinfo : EIATTR_KPARAM_INFO
	.align		4
.L_9:
        /*0018*/ 	.byte	0x04, 0x17
        /*001a*/ 	.short	(.L_11 - .L_10)
.L_10:
        /*001c*/ 	.word	0x00000000
        /*0020*/ 	.short	0x0001
        /*0022*/ 	.short	0x0008
        /*0024*/ 	.byte	0x00, 0xf0, 0x11, 0x00


	//----- nvinfo : EIATTR_KPARAM_INFO
	.align		4
.L_11:
        /*0028*/ 	.byte	0x04, 0x17
        /*002a*/ 	.short	(.L_13 - .L_12)
.L_12:
        /*002c*/ 	.word	0x00000000
        /*0030*/ 	.short	0x0000
        /*0032*/ 	.short	0x0000
        /*0034*/ 	.byte	0x00, 0xf5, 0x21, 0x00


	//----- nvinfo : EIATTR_SPARSE_MMA_MASK
	.align		4
.L_13:
        /*0038*/ 	.byte	0x03, 0x50
        /*003a*/ 	.short	0x0000


	//----- nvinfo : EIATTR_MAXREG_COUNT
	.align		4
        /*003c*/ 	.byte	0x03, 0x1b
        /*003e*/ 	.short	0x00ff


	//----- nvinfo : EIATTR_MERCURY_ISA_VERSION
	.align		4
        /*0040*/ 	.byte	0x03, 0x5f
        /*0042*/ 	.short	0x0101


	//----- nvinfo : EIATTR_VRC_CTA_INIT_COUNT
	.align		4
        /*0044*/ 	.byte	0x02, 0x4a
	.zero		1
	.zero		1


	//----- nvinfo : EIATTR_EXIT_INSTR_OFFSETS
	.align		4
        /*0048*/ 	.byte	0x04, 0x1c
        /*004a*/ 	.short	(.L_15 - .L_14)


	//   ....[0]....
.L_14:
        /*004c*/ 	.word	0x00000080


	//   ....[1]....
        /*0050*/ 	.word	0x00000130


	//   ....[2]....
        /*0054*/ 	.word	0x00000160


	//   ....[3]....
        /*0058*/ 	.word	0x000001d0


	//   ....[4]....
        /*005c*/ 	.word	0x00000200


	//----- nvinfo : EIATTR_CRS_STACK_SIZE
	.align		4
.L_15:
        /*0060*/ 	.byte	0x04, 0x1e
        /*0062*/ 	.short	(.L_17 - .L_16)
.L_16:
        /*0064*/ 	.word	0x00000000


	//----- nvinfo : EIATTR_CBANK_PARAM_SIZE
	.align		4
.L_17:
        /*0068*/ 	.byte	0x03, 0x19
        /*006a*/ 	.short	0x0010


	//----- nvinfo : EIATTR_PARAM_CBANK
	.align		4
        /*006c*/ 	.byte	0x04, 0x0a
        /*006e*/ 	.short	(.L_19 - .L_18)
	.align		4
.L_18:
        /*0070*/ 	.word	index@(.nv.constant0.bitonic_sort)
        /*0074*/ 	.short	0x0380
        /*0076*/ 	.short	0x0010


	//----- nvinfo : EIATTR_SW_WAR
	.align		4
.L_19:
        /*0078*/ 	.byte	0x04, 0x36
        /*007a*/ 	.short	(.L_21 - .L_20)
.L_20:
        /*007c*/ 	.word	0x00000008
.L_21:


//--------------------- .nv.callgraph             --------------------------
	.section	.nv.callgraph,"",@"SHT_CUDA_CALLGRAPH"
	.align	4
	.sectionentsize	8
	.align		4
        /*0000*/ 	.word	0x00000000
	.align		4
        /*0004*/ 	.word	0xffffffff
	.align		4
        /*0008*/ 	.word	0x00000000
	.align		4
        /*000c*/ 	.word	0xfffffffe
	.align		4
        /*0010*/ 	.word	0x00000000
	.align		4
        /*0014*/ 	.word	0xfffffffd
	.align		4
        /*0018*/ 	.word	0x00000000
	.align		4
        /*001c*/ 	.word	0xfffffffc


//--------------------- .text.bitonic_sort        --------------------------
	.section	.text.bitonic_sort,"ax",@progbits
	.align	128
        .global         bitonic_sort
        .type           bitonic_sort,@function
        .size           bitonic_sort,(.L_x_2 - bitonic_sort)
        .other          bitonic_sort,@"STO_CUDA_ENTRY STV_DEFAULT"
bitonic_sort:
.text.bitonic_sort:
[----:B------:R-:W-:Y:S01]  /*0000*/  LDC R1, c[0x0][0x37c] ;  /* 0x0000df00ff017b82 */ /* 0x000fe20000000800 */
[----:B------:R-:W0:Y:S01]  /*0010*/  S2R R7, SR_TID.X ;  /* 0x0000000000077919 */ /* 0x000e220000002100 */
[----:B------:R-:W0:Y:S01]  /*0020*/  LDCU UR4, c[0x0][0x360] ;  /* 0x00006c00ff0477ac */ /* 0x000e220008000800 */
[----:B------:R-:W0:Y:S01]  /*0030*/  S2R R0, SR_CTAID.X ;  /* 0x0000000000007919 */ /* 0x000e220000002500 */
[----:B------:R-:W1:Y:S01]  /*0040*/  LDCU UR5, c[0x0][0x38c] ;  /* 0x00007180ff0577ac */ /* 0x000e620008000800 */
[----:B0-----:R-:W-:-:S05]  /*0050*/  IMAD R7, R0, UR4, R7 ;  /* 0x0000000400077c24 */ /* 0x001fca000f8e0207 */
[----:B-1----:R-:W-:-:S04]  /*0060*/  LOP3.LUT R9, R7, UR5, RZ, 0x3c, !PT ;  /* 0x0000000507097c12 */ /* 0x002fc8000f8e3cff */
[----:B------:R-:W-:-:S13]  /*0070*/  ISETP.GT.U32.AND P0, PT, R9, R7, PT ;  /* 0x000000070900720c */ /* 0x000fda0003f04070 */
[----:B------:R-:W-:Y:S05]  /*0080*/  @!P0 EXIT ;  /* 0x000000000000894d */ /* 0x000fea0003800000 */
[----:B------:R-:W0:Y:S02]  /*0090*/  LDCU UR4, c[0x0][0x388] ;  /* 0x00007100ff0477ac */ /* 0x000e240008000800 */
[----:B0-----:R-:W-:Y:S01]  /*00a0*/  LOP3.LUT P0, RZ, R7, UR4, RZ, 0xc0, !PT ;  /* 0x0000000407ff7c12 */ /* 0x001fe2000f80c0ff */
[----:B------:R-:W0:-:S12]  /*00b0*/  LDCU.64 UR4, c[0x0][0x358] ;  /* 0x00006b00ff0477ac */ /* 0x000e180008000a00 */
[----:B------:R-:W-:Y:S05]  /*00c0*/  @P0 BRA `(.L_x_0) ;  /* 0x0000000000280947 */ /* 0x000fea0003800000 */
[----:B------:R-:W1:Y:S02]  /*00d0*/  LDC.64 R4, c[0x0][0x380] ;  /* 0x0000e000ff047b82 */ /* 0x000e640000000a00 */
[----:B-1----:R-:W-:-:S04]  /*00e0*/  IMAD.WIDE.U32 R2, R7, 0x4, R4 ;  /* 0x0000000407027825 */ /* 0x002fc800078e0004 */
[----:B------:R-:W-:Y:S01]  /*00f0*/  IMAD.WIDE.U32 R4, R9, 0x4, R4 ;  /* 0x0000000409047825 */ /* 0x000fe200078e0004 */
[----:B0-----:R-:W2:Y:S04]  /*0100*/  LDG.E R7, desc[UR4][R2.64] ;  /* 0x0000000402077981 */ /* 0x001ea8000c1e1900 */
[----:B------:R-:W2:Y:S02]  /*0110*/  LDG.E R0, desc[UR4][R4.64] ;  /* 0x0000000404007981 */ /* 0x000ea4000c1e1900 */
[----:B--2---:R-:W-:-:S13]  /*0120*/  FSETP.GT.AND P0, PT, R7, R0, PT ;  /* 0x000000000700720b */ /* 0x004fda0003f04000 */
[----:B------:R-:W-:Y:S05]  /*0130*/  @!P0 EXIT ;  /* 0x000000000000894d */ /* 0x000fea0003800000 */
[----:B------:R-:W-:Y:S04]  /*0140*/  STG.E desc[UR4][R2.64], R0 ;  /* 0x0000000002007986 */ /* 0x000fe8000c101904 */
[----:B------:R-:W-:Y:S01]  /*0150*/  STG.E desc[UR4][R4.64], R7 ;  /* 0x0000000704007986 */ /* 0x000fe2000c101904 */
[----:B------:R-:W-:Y:S05]  /*0160*/  EXIT ;  /* 0x000000000000794d */ /* 0x000fea0003800000 */
.L_x_0:
[----:B------:R-:W1:Y:S02]  /*0170*/  LDC.64 R2, c[0x0][0x380] ;  /* 0x0000e000ff027b82 */ /* 0x000e640000000a00 */
[----:B-1----:R-:W-:-:S04]  /*0180*/  IMAD.WIDE.U32 R4, R7, 0x4, R2 ;  /* 0x0000000407047825 */ /* 0x002fc800078e0002 */
[----:B------:R-:W-:Y:S01]  /*0190*/  IMAD.WIDE.U32 R2, R9, 0x4, R2 ;  /* 0x0000000409027825 */ /* 0x000fe200078e0002 */
[----:B0-----:R-:W2:Y:S04]  /*01a0*/  LDG.E R7, desc[UR4][R4.64] ;  /* 0x0000000404077981 */ /* 0x001ea8000c1e1900 */
[----:B------:R-:W2:Y:S02]  /*01b0*/  LDG.E R0, desc[UR4][R2.64] ;  /* 0x0000000402007981 */ /* 0x000ea4000c1e1900 */
[----:B--2---:R-:W-:-:S13]  /*01c0*/  FSETP.GEU.AND P0, PT, R7, R0, PT ;  /* 0x000000000700720b */ /* 0x004fda0003f0e000 */
[----:B------:R-:W-:Y:S05]  /*01d0*/  @P0 EXIT ;  /* 0x000000000000094d */ /* 0x000fea0003800000 */
[----:B------:R-:W-:Y:S04]  /*01e0*/  STG.E desc[UR4][R4.64], R0 ;  /* 0x0000000004007986 */ /* 0x000fe8000c101904 */
[----:B------:R-:W-:Y:S01]  /*01f0*/  STG.E desc[UR4][R2.64], R7 ;  /* 0x0000000702007986 */ /* 0x000fe2000c101904 */
[----:B------:R-:W-:Y:S05]  /*0200*/  EXIT ;  /* 0x000000000000794d */ /* 0x000fea0003800000 */
.L_x_1:
[----:B------:R-:W-:-:S00]  /*0210*/  BRA `(.L_x_1) ;  /* 0xfffffffc00fc7947 */ /* 0x000fc0000383ffff */
[----:B------:R-:W-:-:S00]  /*0220*/  NOP ;  /* 0x0000000000007918 */ /* 0x000fc00000000000 */
        /* <DEDUP_REMOVED lines=13> */
.L_x_2:


//--------------------- .nv.shared.reserved.0     --------------------------
	.section	.nv.shared.reserved.0,"aw",@nobits
	.weak		__nv_reservedSMEM_offset_0_alias
	.size		__nv_reservedSMEM_offset_0_alias, 0, 64
	.other		__nv_reservedSMEM_offset_0_alias,@"STO_CUDA_RESERVED_SHARED STV_DEFAULT"
__nv_reservedSMEM_offset_0_alias:
	.zero		0
	.zero		64


//--------------------- .nv.constant0.bitonic_sort --------------------------
	.section	.nv.constant0.bitonic_sort,"a",@progbits
	.sectionflags	@""
	.align	4
.nv.constant0.bitonic_sort:
	.zero		912


//--------------------- SYMBOLS --------------------------

	.type		.nv.reservedSmem.offset0,@object
	.size		.nv.reservedSmem.offset0,0x4
